//
// Generated by NVIDIA NVVM Compiler
//
// Compiler Build ID: CL-36424714
// Cuda compilation tools, release 13.0, V13.0.88
// Based on NVVM 20.0.0
//

.version 9.0
.target sm_100
.address_size 64

	// .globl	_Z9broadcastPiS_S_ii

.visible .entry _Z9broadcastPiS_S_ii(
	.param .u64 .ptr .align 1 _Z9broadcastPiS_S_ii_param_0,
	.param .u64 .ptr .align 1 _Z9broadcastPiS_S_ii_param_1,
	.param .u64 .ptr .align 1 _Z9broadcastPiS_S_ii_param_2,
	.param .u32 _Z9broadcastPiS_S_ii_param_3,
	.param .u32 _Z9broadcastPiS_S_ii_param_4
)
{
	.reg .pred 	%p<2>;
	.reg .b32 	%r<11>;
	.reg .b64 	%rd<11>;

	ld.param.u64 	%rd1, [_Z9broadcastPiS_S_ii_param_0];
	ld.param.u64 	%rd2, [_Z9broadcastPiS_S_ii_param_1];
	ld.param.u64 	%rd3, [_Z9broadcastPiS_S_ii_param_2];
	ld.param.u32 	%r2, [_Z9broadcastPiS_S_ii_param_3];
	ld.param.u32 	%r3, [_Z9broadcastPiS_S_ii_param_4];
	mov.u32 	%r4, %tid.x;
	mov.u32 	%r5, %ctaid.x;
	mov.u32 	%r6, %ntid.x;
	mad.lo.s32 	%r1, %r5, %r6, %r4;
	mul.lo.s32 	%r7, %r3, %r2;
	setp.ge.s32 	%p1, %r1, %r7;
	@%p1 bra 	$L__BB0_2;
	cvta.to.global.u64 	%rd4, %rd1;
	cvta.to.global.u64 	%rd5, %rd2;
	cvta.to.global.u64 	%rd6, %rd3;
	mul.wide.s32 	%rd7, %r1, 4;
	add.s64 	%rd8, %rd4, %rd7;
	ld.global.u32 	%r8, [%rd8];
	add.s64 	%rd9, %rd5, %rd7;
	ld.global.u32 	%r9, [%rd9];
	add.s32 	%r10, %r9, %r8;
	add.s64 	%rd10, %rd6, %rd7;
	st.global.u32 	[%rd10], %r10;
$L__BB0_2:
	ret;

}


// ===== COMPILED SASS (sm_100) =====

	.target	sm_100

	.elftype	@"ET_EXEC"


//--------------------- .note.nv.tkinfo           --------------------------
	.section	.note.nv.tkinfo,"",@"SHT_NOTE"
	.sectionflags	@"SHF_NOTE_NV_TKINFO"
	.tkinfo
        /*0018*/ 	.word	0x00000002
        /*0030*/ 	.string	""
        /*0030*/ 	.string	"ptxas"
        /*0030*/ 	.string	"Cuda compilation tools, release 13.0, V13.0.88"
        /*0030*/ 	.string	"Build cuda_13.0.r13.0/compiler.36424714_0"
        /*0030*/ 	.string	"-arch sm_100 -m 64 "



//--------------------- .note.nv.cuinfo           --------------------------
	.section	.note.nv.cuinfo,"",@"SHT_NOTE"
	.sectionflags	@"SHF_NOTE_NV_CUINFO"
        /*0018*/ 	.short	0x0002
        /*001a*/ 	.short	0x0064
        /*001c*/ 	.short	0x0082
	.zero		2


//--------------------- .nv.info                  --------------------------
	.section	.nv.info,"",@"SHT_CUDA_INFO"
	.align	4


	//----- nvinfo : EIATTR_REGCOUNT
	.align		4
        /*0000*/ 	.byte	0x04, 0x2f
        /*0002*/ 	.short	(.L_1 - .L_0)
	.align		4
.L_0:
        /*0004*/ 	.word	index@(_Z9broadcastPiS_S_ii)
        /*0008*/ 	.word	0x0000000c


	//----- nvinfo : EIATTR_FRAME_SIZE
	.align		4
.L_1:
        /*000c*/ 	.byte	0x04, 0x11
        /*000e*/ 	.short	(.L_3 - .L_2)
	.align		4
.L_2:
        /*0010*/ 	.word	index@(_Z9broadcastPiS_S_ii)
        /*0014*/ 	.word	0x00000000


	//----- nvinfo : EIATTR_MIN_STACK_SIZE
	.align		4
.L_3:
        /*0018*/ 	.byte	0x04, 0x12
        /*001a*/ 	.short	(.L_5 - .L_4)
	.align		4
.L_4:
        /*001c*/ 	.word	index@(_Z9broadcastPiS_S_ii)
        /*0020*/ 	.word	0x00000000
.L_5:


//--------------------- .nv.compat                --------------------------
	.section	.nv.compat,"",@"SHT_CUDA_COMPAT_INFO"
	.align	4
        /*0000*/ 	.byte	0x02, 0x09, 0x00, 0x00, 0x02, 0x02, 0x01, 0x00, 0x02, 0x05, 0x05, 0x00, 0x03, 0x07, 0x01, 0x01
        /*0010*/ 	.byte	0x02, 0x03, 0x00, 0x00, 0x02, 0x06, 0x01, 0x00, 0x04, 0x0b, 0x08, 0x00, 0x09, 0x00, 0x00, 0x00
        /*0020*/ 	.byte	0x00, 0x00, 0x00, 0x00


//--------------------- .nv.info._Z9broadcastPiS_S_ii --------------------------
	.section	.nv.info._Z9broadcastPiS_S_ii,"",@"SHT_CUDA_INFO"
	.sectionflags	@""
	.align	4


	//----- nvinfo : EIATTR_CUDA_API_VERSION
	.align		4
        /*0000*/ 	.byte	0x04, 0x37
        /*0002*/ 	.short	(.L_7 - .L_6)
.L_6:
        /*0004*/ 	.word	0x00000082


	//----- nvinfo : EIATTR_KPARAM_INFO
	.align		4
.L_7:
        /*0008*/ 	.byte	0x04, 0x17
        /*000a*/ 	.short	(.L_9 - .L_8)
.L_8:
        /*000c*/ 	.word	0x00000000
        /*0010*/ 	.short	0x0004
        /*0012*/ 	.short	0x001c
        /*0014*/ 	.byte	0x00, 0xf0, 0x11, 0x00


	//----- nvinfo : EIATTR_KPARAM_INFO
	.align		4
.L_9:
        /*0018*/ 	.byte	0x04, 0x17
        /*001a*/ 	.short	(.L_11 - .L_10)
.L_10:
        /*001c*/ 	.word	0x00000000
        /*0020*/ 	.short	0x0003
        /*0022*/ 	.short	0x0018
        /*0024*/ 	.byte	0x00, 0xf0, 0x11, 0x00


	//----- nvinfo : EIATTR_KPARAM_INFO
	.align		4
.L_11:
        /*0028*/ 	.byte	0x04, 0x17
        /*002a*/ 	.short	(.L_13 - .L_12)
.L_12:
        /*002c*/ 	.word	0x00000000
        /*0030*/ 	.short	0x0002
        /*0032*/ 	.short	0x0010
        /*0034*/ 	.byte	0x00, 0xf5, 0x21, 0x00


	//----- nvinfo : EIATTR_KPARAM_INFO
	.align		4
.L_13:
        /*0038*/ 	.byte	0x04, 0x17
        /*003a*/ 	.short	(.L_15 - .L_14)
.L_14:
        /*003c*/ 	.word	0x00000000
        /*0040*/ 	.short	0x0001
        /*0042*/ 	.short	0x0008
        /*0044*/ 	.byte	0x00, 0xf5, 0x21, 0x00


	//----- nvinfo : EIATTR_KPARAM_INFO
	.align		4
.L_15:
        /*0048*/ 	.byte	0x04, 0x17
        /*004a*/ 	.short	(.L_17 - .L_16)
.L_16:
        /*004c*/ 	.word	0x00000000
        /*0050*/ 	.short	0x0000
        /*0052*/ 	.short	0x0000
        /*0054*/ 	.byte	0x00, 0xf5, 0x21, 0x00


	//----- nvinfo : EIATTR_SPARSE_MMA_MASK
	.align		4
.L_17:
        /*0058*/ 	.byte	0x03, 0x50
        /*005a*/ 	.short	0x0000


	//----- nvinfo : EIATTR_MAXREG_COUNT
	.align		4
        /*005c*/ 	.byte	0x03, 0x1b
        /*005e*/ 	.short	0x00ff


	//----- nvinfo : EIATTR_MERCURY_ISA_VERSION
	.align		4
        /*0060*/ 	.byte	0x03, 0x5f
        /*0062*/ 	.short	0x0101


	//----- nvinfo : EIATTR_VRC_CTA_INIT_COUNT
	.align		4
        /*0064*/ 	.byte	0x02, 0x4a
	.zero		1
	.zero		1


	//----- nvinfo : EIATTR_EXIT_INSTR_OFFSETS
	.align		4
        /*0068*/ 	.byte	0x04, 0x1c
        /*006a*/ 	.short	(.L_19 - .L_18)


	//   ....[0]....
.L_18:
        /*006c*/ 	.word	0x00000080


	//   ....[1]....
        /*0070*/ 	.word	0x00000140


	//----- nvinfo : EIATTR_CBANK_PARAM_SIZE
	.align		4
.L_19:
        /*0074*/ 	.byte	0x03, 0x19
        /*0076*/ 	.short	0x0020


	//----- nvinfo : EIATTR_PARAM_CBANK
	.align		4
        /*0078*/ 	.byte	0x04, 0x0a
        /*007a*/ 	.short	(.L_21 - .L_20)
	.align		4
.L_20:
        /*007c*/ 	.word	index@(.nv.constant0._Z9broadcastPiS_S_ii)
        /*0080*/ 	.short	0x0380
        /*0082*/ 	.short	0x0020


	//----- nvinfo : EIATTR_SW_WAR
	.align		4
.L_21:
        /*0084*/ 	.byte	0x04, 0x36
        /*0086*/ 	.short	(.L_23 - .L_22)
.L_22:
        /*0088*/ 	.word	0x00000008
.L_23:


//--------------------- .nv.callgraph             --------------------------
	.section	.nv.callgraph,"",@"SHT_CUDA_CALLGRAPH"
	.align	4
	.sectionentsize	8
	.align		4
        /*0000*/ 	.word	0x00000000
	.align		4
        /*0004*/ 	.word	0xffffffff
	.align		4
        /*0008*/ 	.word	0x00000000
	.align		4
        /*000c*/ 	.word	0xfffffffe
	.align		4
        /*0010*/ 	.word	0x00000000
	.align		4
        /*0014*/ 	.word	0xfffffffd
	.align		4
        /*0018*/ 	.word	0x00000000
	.align		4
        /*001c*/ 	.word	0xfffffffc


//--------------------- .text._Z9broadcastPiS_S_ii --------------------------
	.section	.text._Z9broadcastPiS_S_ii,"ax",@progbits
	.align	128
        .global         _Z9broadcastPiS_S_ii
        .type           _Z9broadcastPiS_S_ii,@function
        .size           _Z9broadcastPiS_S_ii,(.L_x_1 - _Z9broadcastPiS_S_ii)
        .other          _Z9broadcastPiS_S_ii,@"STO_CUDA_ENTRY STV_DEFAULT"
_Z9broadcastPiS_S_ii:
.text._Z9broadcastPiS_S_ii:
[----:B------:R-:W-:Y:S01]  /*0000*/  LDC R1, c[0x0][0x37c] ;  /* 0x0000df00ff017b82 */ /* 0x000fe20000000800 */
[----:B------:R-:W0:Y:S07]  /*0010*/  S2R R9, SR_TID.X ;  /* 0x0000000000097919 */ /* 0x000e2e0000002100 */
[----:B------:R-:W0:Y:S01]  /*0020*/  S2UR UR6, SR_CTAID.X ;  /* 0x00000000000679c3 */ /* 0x000e220000002500 */
[----:B------:R-:W1:Y:S07]  /*0030*/  LDCU.64 UR4, c[0x0][0x398] ;  /* 0x00007300ff0477ac */ /* 0x000e6e0008000a00 */
[----:B------:R-:W0:Y:S01]  /*0040*/  LDC R0, c[0x0][0x360] ;  /* 0x0000d800ff007b82 */ /* 0x000e220000000800 */
[----:B-1----:R-:W-:Y:S01]  /*0050*/  UIMAD UR4, UR5, UR4, URZ ;  /* 0x00000004050472a4 */ /* 0x002fe2000f8e02ff */
[----:B0-----:R-:W-:-:S05]  /*0060*/  IMAD R9, R0, UR6, R9 ;  /* 0x0000000600097c24 */ /* 0x001fca000f8e0209 */
[----:B------:R-:W-:-:S13]  /*0070*/  ISETP.GE.AND P0, PT, R9, UR4, PT ;  /* 0x0000000409007c0c */ /* 0x000fda000bf06270 */
[----:B------:R-:W-:Y:S05]  /*0080*/  @P0 EXIT ;  /* 0x000000000000094d */ /* 0x000fea0003800000 */
[----:B------:R-:W0:Y:S01]  /*0090*/  LDC.64 R2, c[0x0][0x380] ;  /* 0x0000e000ff027b82 */ /* 0x000e220000000a00 */
[----:B------:R-:W1:Y:S07]  /*00a0*/  LDCU.64 UR4, c[0x0][0x358] ;  /* 0x00006b00ff0477ac */ /* 0x000e6e0008000a00 */
[----:B------:R-:W2:Y:S08]  /*00b0*/  LDC.64 R4, c[0x0][0x388] ;  /* 0x0000e200ff047b82 */ /* 0x000eb00000000a00 */
[----:B------:R-:W3:Y:S01]  /*00c0*/  LDC.64 R6, c[0x0][0x390] ;  /* 0x0000e400ff067b82 */ /* 0x000ee20000000a00 */
[----:B0-----:R-:W-:-:S06]  /*00d0*/  IMAD.WIDE R2, R9, 0x4, R2 ;  /* 0x0000000409027825 */ /* 0x001fcc00078e0202 */
[----:B-1----:R-:W4:Y:S01]  /*00e0*/  LDG.E R2, desc[UR4][R2.64] ;  /* 0x0000000402027981 */ /* 0x002f22000c1e1900 */
[----:B--2---:R-:W-:-:S06]  /*00f0*/  IMAD.WIDE R4, R9, 0x4, R4 ;  /* 0x0000000409047825 */ /* 0x004fcc00078e0204 */
[----:B------:R-:W4:Y:S01]  /*0100*/  LDG.E R5, desc[UR4][R4.64] ;  /* 0x0000000404057981 */ /* 0x000f22000c1e1900 */
[----:B---3--:R-:W-:Y:S01]  /*0110*/  IMAD.WIDE R6, R9, 0x4, R6 ;  /* 0x0000000409067825 */ /* 0x008fe200078e0206 */
[----:B----4-:R-:W-:-:S05]  /*0120*/  IADD3 R9, PT, PT, R2, R5, RZ ;  /* 0x0000000502097210 */ /* 0x010fca0007ffe0ff */
[----:B------:R-:W-:Y:S01]  /*0130*/  STG.E desc[UR4][R6.64], R9 ;  /* 0x0000000906007986 */ /* 0x000fe2000c101904 */
[----:B------:R-:W-:Y:S05]  /*0140*/  EXIT ;  /* 0x000000000000794d */ /* 0x000fea0003800000 */
.L_x_0:
[----:B------:R-:W-:-:S00]  /*0150*/  BRA `(.L_x_0) ;  /* 0xfffffffc00fc7947 */ /* 0x000fc0000383ffff */
[----:B------:R-:W-:-:S00]  /*0160*/  NOP ;  /* 0x0000000000007918 */ /* 0x000fc00000000000 */
        /* <DEDUP_REMOVED lines=9> */
.L_x_1:


//--------------------- .nv.shared.reserved.0     --------------------------
	.section	.nv.shared.reserved.0,"aw",@nobits
	.weak		__nv_reservedSMEM_offset_0_alias
	.size		__nv_reservedSMEM_offset_0_alias, 0, 64
	.other		__nv_reservedSMEM_offset_0_alias,@"STO_CUDA_RESERVED_SHARED STV_DEFAULT"
__nv_reservedSMEM_offset_0_alias:
	.zero		0
	.zero		64


//--------------------- .nv.constant0._Z9broadcastPiS_S_ii --------------------------
	.section	.nv.constant0._Z9broadcastPiS_S_ii,"a",@progbits
	.sectionflags	@""
	.align	4
.nv.constant0._Z9broadcastPiS_S_ii:
	.zero		928


//--------------------- SYMBOLS --------------------------

	.type		.nv.reservedSmem.offset0,@object
	.size		.nv.reservedSmem.offset0,0x4
